//
// Generated by NVIDIA NVVM Compiler
//
// Compiler Build ID: CL-36424714
// Cuda compilation tools, release 13.0, V13.0.88
// Based on NVVM 20.0.0
//

.version 9.0
.target sm_100
.address_size 64

	// .globl	_Z6kernelP4nodeiiiPiS1_

.visible .entry _Z6kernelP4nodeiiiPiS1_(
	.param .u64 .ptr .align 1 _Z6kernelP4nodeiiiPiS1__param_0,
	.param .u32 _Z6kernelP4nodeiiiPiS1__param_1,
	.param .u32 _Z6kernelP4nodeiiiPiS1__param_2,
	.param .u32 _Z6kernelP4nodeiiiPiS1__param_3,
	.param .u64 .ptr .align 1 _Z6kernelP4nodeiiiPiS1__param_4,
	.param .u64 .ptr .align 1 _Z6kernelP4nodeiiiPiS1__param_5
)
{
	.reg .pred 	%p<14>;
	.reg .b32 	%r<47>;
	.reg .b64 	%rd<21>;

	ld.param.u64 	%rd7, [_Z6kernelP4nodeiiiPiS1__param_0];
	ld.param.u32 	%r23, [_Z6kernelP4nodeiiiPiS1__param_1];
	ld.param.u32 	%r24, [_Z6kernelP4nodeiiiPiS1__param_2];
	ld.param.u32 	%r25, [_Z6kernelP4nodeiiiPiS1__param_3];
	ld.param.u64 	%rd8, [_Z6kernelP4nodeiiiPiS1__param_4];
	ld.param.u64 	%rd9, [_Z6kernelP4nodeiiiPiS1__param_5];
	cvta.to.global.u64 	%rd1, %rd8;
	cvta.to.global.u64 	%rd2, %rd9;
	cvta.to.global.u64 	%rd3, %rd7;
	mov.u32 	%r26, %ctaid.x;
	mov.u32 	%r27, %ntid.x;
	mov.u32 	%r28, %tid.x;
	mad.lo.s32 	%r1, %r26, %r27, %r28;
	setp.ge.s32 	%p1, %r1, %r23;
	@%p1 bra 	$L__BB0_23;
	mul.wide.s32 	%rd10, %r1, 28;
	add.s64 	%rd4, %rd3, %rd10;
	ld.global.u32 	%r2, [%rd4];
	setp.ne.s32 	%p2, %r2, %r24;
	@%p2 bra 	$L__BB0_12;
	ld.global.u32 	%r38, [%rd4+4];
	setp.eq.s32 	%p9, %r38, 0;
	@%p9 bra 	$L__BB0_23;
	setp.gt.s32 	%p10, %r23, 0;
	@%p10 bra 	$L__BB0_6;
	mov.b32 	%r41, 0;
$L__BB0_5:
	mul.wide.u32 	%rd16, %r41, 4;
	add.s64 	%rd17, %rd1, %rd16;
	st.global.u32 	[%rd17], %r38;
	add.s32 	%r41, %r41, 1;
	bra.uni 	$L__BB0_5;
$L__BB0_6:
	mov.b32 	%r37, 0;
$L__BB0_7:
	mul.wide.u32 	%rd18, %r37, 4;
	add.s64 	%rd19, %rd1, %rd18;
	st.global.u32 	[%rd19], %r38;
	mov.b32 	%r39, 0;
$L__BB0_8:
	mul.wide.u32 	%rd20, %r39, 28;
	add.s64 	%rd5, %rd3, %rd20;
	ld.global.u32 	%r36, [%rd5];
	setp.eq.s32 	%p11, %r36, %r38;
	@%p11 bra 	$L__BB0_10;
	add.s32 	%r39, %r39, 1;
	setp.eq.s32 	%p12, %r39, %r23;
	@%p12 bra 	$L__BB0_11;
	bra.uni 	$L__BB0_8;
$L__BB0_10:
	ld.global.u32 	%r38, [%rd5+4];
$L__BB0_11:
	setp.eq.s32 	%p13, %r38, 0;
	add.s32 	%r37, %r37, 1;
	@%p13 bra 	$L__BB0_23;
	bra.uni 	$L__BB0_7;
$L__BB0_12:
	setp.ne.s32 	%p3, %r2, %r25;
	@%p3 bra 	$L__BB0_23;
	ld.global.u32 	%r43, [%rd4+4];
	setp.eq.s32 	%p4, %r43, 0;
	@%p4 bra 	$L__BB0_23;
	setp.gt.s32 	%p5, %r23, 0;
	@%p5 bra 	$L__BB0_17;
	mov.b32 	%r46, 0;
$L__BB0_16:
	mul.wide.u32 	%rd11, %r46, 4;
	add.s64 	%rd12, %rd2, %rd11;
	st.global.u32 	[%rd12], %r43;
	add.s32 	%r46, %r46, 1;
	bra.uni 	$L__BB0_16;
$L__BB0_17:
	mov.b32 	%r42, 0;
$L__BB0_18:
	mul.wide.u32 	%rd13, %r42, 4;
	add.s64 	%rd14, %rd2, %rd13;
	st.global.u32 	[%rd14], %r43;
	mov.b32 	%r44, 0;
$L__BB0_19:
	mul.wide.u32 	%rd15, %r44, 28;
	add.s64 	%rd6, %rd3, %rd15;
	ld.global.u32 	%r32, [%rd6];
	setp.eq.s32 	%p6, %r32, %r43;
	@%p6 bra 	$L__BB0_21;
	add.s32 	%r44, %r44, 1;
	setp.eq.s32 	%p7, %r44, %r23;
	@%p7 bra 	$L__BB0_22;
	bra.uni 	$L__BB0_19;
$L__BB0_21:
	ld.global.u32 	%r43, [%rd6+4];
$L__BB0_22:
	setp.eq.s32 	%p8, %r43, 0;
	add.s32 	%r42, %r42, 1;
	@%p8 bra 	$L__BB0_23;
	bra.uni 	$L__BB0_18;
$L__BB0_23:
	ret;

}


// ===== COMPILED SASS (sm_100) =====

	.target	sm_100

	.elftype	@"ET_EXEC"


//--------------------- .note.nv.tkinfo           --------------------------
	.section	.note.nv.tkinfo,"",@"SHT_NOTE"
	.sectionflags	@"SHF_NOTE_NV_TKINFO"
	.tkinfo
        /*0018*/ 	.word	0x00000002
        /*0030*/ 	.string	""
        /*0030*/ 	.string	"ptxas"
        /*0030*/ 	.string	"Cuda compilation tools, release 13.0, V13.0.88"
        /*0030*/ 	.string	"Build cuda_13.0.r13.0/compiler.36424714_0"
        /*0030*/ 	.string	"-arch sm_100 -m 64 "



//--------------------- .note.nv.cuinfo           --------------------------
	.section	.note.nv.cuinfo,"",@"SHT_NOTE"
	.sectionflags	@"SHF_NOTE_NV_CUINFO"
        /*0018*/ 	.short	0x0002
        /*001a*/ 	.short	0x0064
        /*001c*/ 	.short	0x0082
	.zero		2


//--------------------- .nv.info                  --------------------------
	.section	.nv.info,"",@"SHT_CUDA_INFO"
	.align	4


	//----- nvinfo : EIATTR_REGCOUNT
	.align		4
        /*0000*/ 	.byte	0x04, 0x2f
        /*0002*/ 	.short	(.L_1 - .L_0)
	.align		4
.L_0:
        /*0004*/ 	.word	index@(_Z6kernelP4nodeiiiPiS1_)
        /*0008*/ 	.word	0x0000000e


	//----- nvinfo : EIATTR_FRAME_SIZE
	.align		4
.L_1:
        /*000c*/ 	.byte	0x04, 0x11
        /*000e*/ 	.short	(.L_3 - .L_2)
	.align		4
.L_2:
        /*0010*/ 	.word	index@(_Z6kernelP4nodeiiiPiS1_)
        /*0014*/ 	.word	0x00000000


	//----- nvinfo : EIATTR_MIN_STACK_SIZE
	.align		4
.L_3:
        /*0018*/ 	.byte	0x04, 0x12
        /*001a*/ 	.short	(.L_5 - .L_4)
	.align		4
.L_4:
        /*001c*/ 	.word	index@(_Z6kernelP4nodeiiiPiS1_)
        /*0020*/ 	.word	0x00000000
.L_5:


//--------------------- .nv.compat                --------------------------
	.section	.nv.compat,"",@"SHT_CUDA_COMPAT_INFO"
	.align	4
        /*0000*/ 	.byte	0x02, 0x09, 0x00, 0x00, 0x02, 0x02, 0x01, 0x00, 0x02, 0x05, 0x05, 0x00, 0x03, 0x07, 0x01, 0x01
        /*0010*/ 	.byte	0x02, 0x03, 0x00, 0x00, 0x02, 0x06, 0x01, 0x00, 0x04, 0x0b, 0x08, 0x00, 0x09, 0x00, 0x00, 0x00
        /*0020*/ 	.byte	0x00, 0x00, 0x00, 0x00


//--------------------- .nv.info._Z6kernelP4nodeiiiPiS1_ --------------------------
	.section	.nv.info._Z6kernelP4nodeiiiPiS1_,"",@"SHT_CUDA_INFO"
	.sectionflags	@""
	.align	4


	//----- nvinfo : EIATTR_CUDA_API_VERSION
	.align		4
        /*0000*/ 	.byte	0x04, 0x37
        /*0002*/ 	.short	(.L_7 - .L_6)
.L_6:
        /*0004*/ 	.word	0x00000082


	//----- nvinfo : EIATTR_KPARAM_INFO
	.align		4
.L_7:
        /*0008*/ 	.byte	0x04, 0x17
        /*000a*/ 	.short	(.L_9 - .L_8)
.L_8:
        /*000c*/ 	.word	0x00000000
        /*0010*/ 	.short	0x0005
        /*0012*/ 	.short	0x0020
        /*0014*/ 	.byte	0x00, 0xf5, 0x21, 0x00


	//----- nvinfo : EIATTR_KPARAM_INFO
	.align		4
.L_9:
        /*0018*/ 	.byte	0x04, 0x17
        /*001a*/ 	.short	(.L_11 - .L_10)
.L_10:
        /*001c*/ 	.word	0x00000000
        /*0020*/ 	.short	0x0004
        /*0022*/ 	.short	0x0018
        /*0024*/ 	.byte	0x00, 0xf5, 0x21, 0x00


	//----- nvinfo : EIATTR_KPARAM_INFO
	.align		4
.L_11:
        /*0028*/ 	.byte	0x04, 0x17
        /*002a*/ 	.short	(.L_13 - .L_12)
.L_12:
        /*002c*/ 	.word	0x00000000
        /*0030*/ 	.short	0x0003
        /*0032*/ 	.short	0x0010
        /*0034*/ 	.byte	0x00, 0xf0, 0x11, 0x00


	//----- nvinfo : EIATTR_KPARAM_INFO
	.align		4
.L_13:
        /*0038*/ 	.byte	0x04, 0x17
        /*003a*/ 	.short	(.L_15 - .L_14)
.L_14:
        /*003c*/ 	.word	0x00000000
        /*0040*/ 	.short	0x0002
        /*0042*/ 	.short	0x000c
        /*0044*/ 	.byte	0x00, 0xf0, 0x11, 0x00


	//----- nvinfo : EIATTR_KPARAM_INFO
	.align		4
.L_15:
        /*0048*/ 	.byte	0x04, 0x17
        /*004a*/ 	.short	(.L_17 - .L_16)
.L_16:
        /*004c*/ 	.word	0x00000000
        /*0050*/ 	.short	0x0001
        /*0052*/ 	.short	0x0008
        /*0054*/ 	.byte	0x00, 0xf0, 0x11, 0x00


	//----- nvinfo : EIATTR_KPARAM_INFO
	.align		4
.L_17:
        /*0058*/ 	.byte	0x04, 0x17
        /*005a*/ 	.short	(.L_19 - .L_18)
.L_18:
        /*005c*/ 	.word	0x00000000
        /*0060*/ 	.short	0x0000
        /*0062*/ 	.short	0x0000
        /*0064*/ 	.byte	0x00, 0xf5, 0x21, 0x00


	//----- nvinfo : EIATTR_SPARSE_MMA_MASK
	.align		4
.L_19:
        /*0068*/ 	.byte	0x03, 0x50
        /*006a*/ 	.short	0x0000


	//----- nvinfo : EIATTR_MAXREG_COUNT
	.align		4
        /*006c*/ 	.byte	0x03, 0x1b
        /*006e*/ 	.short	0x00ff


	//----- nvinfo : EIATTR_MERCURY_ISA_VERSION
	.align		4
        /*0070*/ 	.byte	0x03, 0x5f
        /*0072*/ 	.short	0x0101


	//----- nvinfo : EIATTR_VRC_CTA_INIT_COUNT
	.align		4
        /*0074*/ 	.byte	0x02, 0x4a
	.zero		1
	.zero		1


	//----- nvinfo : EIATTR_EXIT_INSTR_OFFSETS
	.align		4
        /*0078*/ 	.byte	0x04, 0x1c
        /*007a*/ 	.short	(.L_21 - .L_20)


	//   ....[0]....
.L_20:
        /*007c*/ 	.word	0x00000070


	//   ....[1]....
        /*0080*/ 	.word	0x00000110


	//   ....[2]....
        /*0084*/ 	.word	0x00000380


	//   ....[3]....
        /*0088*/ 	.word	0x000003c0


	//   ....[4]....
        /*008c*/ 	.word	0x000003f0


	//   ....[5]....
        /*0090*/ 	.word	0x00000660


	//----- nvinfo : EIATTR_CRS_STACK_SIZE
	.align		4
.L_21:
        /*0094*/ 	.byte	0x04, 0x1e
        /*0096*/ 	.short	(.L_23 - .L_22)
.L_22:
        /*0098*/ 	.word	0x00000000


	//----- nvinfo : EIATTR_CBANK_PARAM_SIZE
	.align		4
.L_23:
        /*009c*/ 	.byte	0x03, 0x19
        /*009e*/ 	.short	0x0028


	//----- nvinfo : EIATTR_PARAM_CBANK
	.align		4
        /*00a0*/ 	.byte	0x04, 0x0a
        /*00a2*/ 	.short	(.L_25 - .L_24)
	.align		4
.L_24:
        /*00a4*/ 	.word	index@(.nv.constant0._Z6kernelP4nodeiiiPiS1_)
        /*00a8*/ 	.short	0x0380
        /*00aa*/ 	.short	0x0028


	//----- nvinfo : EIATTR_SW_WAR
	.align		4
.L_25:
        /*00ac*/ 	.byte	0x04, 0x36
        /*00ae*/ 	.short	(.L_27 - .L_26)
.L_26:
        /*00b0*/ 	.word	0x00000008
.L_27:


//--------------------- .nv.callgraph             --------------------------
	.section	.nv.callgraph,"",@"SHT_CUDA_CALLGRAPH"
	.align	4
	.sectionentsize	8
	.align		4
        /*0000*/ 	.word	0x00000000
	.align		4
        /*0004*/ 	.word	0xffffffff
	.align		4
        /*0008*/ 	.word	0x00000000
	.align		4
        /*000c*/ 	.word	0xfffffffe
	.align		4
        /*0010*/ 	.word	0x00000000
	.align		4
        /*0014*/ 	.word	0xfffffffd
	.align		4
        /*0018*/ 	.word	0x00000000
	.align		4
        /*001c*/ 	.word	0xfffffffc


//--------------------- .text._Z6kernelP4nodeiiiPiS1_ --------------------------
	.section	.text._Z6kernelP4nodeiiiPiS1_,"ax",@progbits
	.align	128
        .global         _Z6kernelP4nodeiiiPiS1_
        .type           _Z6kernelP4nodeiiiPiS1_,@function
        .size           _Z6kernelP4nodeiiiPiS1_,(.L_x_18 - _Z6kernelP4nodeiiiPiS1_)
        .other          _Z6kernelP4nodeiiiPiS1_,@"STO_CUDA_ENTRY STV_DEFAULT"
_Z6kernelP4nodeiiiPiS1_:
.text._Z6kernelP4nodeiiiPiS1_:
[----:B------:R-:W-:Y:S01]  /*0000*/  LDC R1, c[0x0][0x37c] ;  /* 0x0000df00ff017b82 */ /* 0x000fe20000000800 */
[----:B------:R-:W0:Y:S07]  /*0010*/  S2R R0, SR_TID.X ;  /* 0x0000000000007919 */ /* 0x000e2e0000002100 */
[----:B------:R-:W0:Y:S01]  /*0020*/  S2UR UR4, SR_CTAID.X ;  /* 0x00000000000479c3 */ /* 0x000e220000002500 */
[----:B------:R-:W1:Y:S07]  /*0030*/  LDCU UR6, c[0x0][0x388] ;  /* 0x00007100ff0677ac */ /* 0x000e6e0008000800 */
[----:B------:R-:W0:Y:S02]  /*0040*/  LDC R5, c[0x0][0x360] ;  /* 0x0000d800ff057b82 */ /* 0x000e240000000800 */
[----:B0-----:R-:W-:-:S05]  /*0050*/  IMAD R5, R5, UR4, R0 ;  /* 0x0000000405057c24 */ /* 0x001fca000f8e0200 */
[----:B-1----:R-:W-:-:S13]  /*0060*/  ISETP.GE.AND P0, PT, R5, UR6, PT ;  /* 0x0000000605007c0c */ /* 0x002fda000bf06270 */
[----:B------:R-:W-:Y:S05]  /*0070*/  @P0 EXIT ;  /* 0x000000000000094d */ /* 0x000fea0003800000 */
[----:B------:R-:W0:Y:S01]  /*0080*/  LDC.64 R2, c[0x0][0x380] ;  /* 0x0000e000ff027b82 */ /* 0x000e220000000a00 */
[----:B------:R-:W1:Y:S01]  /*0090*/  LDCU.64 UR4, c[0x0][0x358] ;  /* 0x00006b00ff0477ac */ /* 0x000e620008000a00 */
[----:B------:R-:W2:Y:S01]  /*00a0*/  LDCU UR7, c[0x0][0x38c] ;  /* 0x00007180ff0777ac */ /* 0x000ea20008000800 */
[----:B0-----:R-:W-:-:S05]  /*00b0*/  IMAD.WIDE R2, R5, 0x1c, R2 ;  /* 0x0000001c05027825 */ /* 0x001fca00078e0202 */
[----:B-1----:R-:W2:Y:S02]  /*00c0*/  LDG.E R0, desc[UR4][R2.64] ;  /* 0x0000000402007981 */ /* 0x002ea4000c1e1900 */
[----:B--2---:R-:W-:-:S13]  /*00d0*/  ISETP.NE.AND P0, PT, R0, UR7, PT ;  /* 0x0000000700007c0c */ /* 0x004fda000bf05270 */
[----:B------:R-:W-:Y:S05]  /*00e0*/  @P0 BRA `(.L_x_0) ;  /* 0x0000000000ac0947 */ /* 0x000fea0003800000 */
[----:B------:R-:W2:Y:S02]  /*00f0*/  LDG.E R2, desc[UR4][R2.64+0x4] ;  /* 0x0000040402027981 */ /* 0x000ea4000c1e1900 */
[----:B--2---:R-:W-:-:S13]  /*0100*/  ISETP.NE.AND P0, PT, R2, RZ, PT ;  /* 0x000000ff0200720c */ /* 0x004fda0003f05270 */
[----:B------:R-:W-:Y:S05]  /*0110*/  @!P0 EXIT ;  /* 0x000000000000894d */ /* 0x000fea0003800000 */
[----:B------:R-:W-:Y:S01]  /*0120*/  UISETP.GT.AND UP0, UPT, UR6, URZ, UPT ;  /* 0x000000ff0600728c */ /* 0x000fe2000bf04270 */
[----:B------:R-:W-:-:S08]  /*0130*/  IMAD.MOV.U32 R7, RZ, RZ, R2 ;  /* 0x000000ffff077224 */ /* 0x000fd000078e0002 */
[----:B------:R-:W-:Y:S05]  /*0140*/  BRA.U UP0, `(.L_x_1) ;  /* 0x0000000100187547 */ /* 0x000fea000b800000 */
[----:B------:R-:W0:Y:S01]  /*0150*/  LDC.64 R4, c[0x0][0x398] ;  /* 0x0000e600ff047b82 */ /* 0x000e220000000a00 */
[----:B------:R-:W-:-:S07]  /*0160*/  IMAD.MOV.U32 R9, RZ, RZ, RZ ;  /* 0x000000ffff097224 */ /* 0x000fce00078e00ff */
.L_x_2:
[C---:B01----:R-:W-:Y:S01]  /*0170*/  IMAD.WIDE.U32 R2, R9.reuse, 0x4, R4 ;  /* 0x0000000409027825 */ /* 0x043fe200078e0004 */
[----:B------:R-:W-:-:S04]  /*0180*/  IADD3 R9, PT, PT, R9, 0x1, RZ ;  /* 0x0000000109097810 */ /* 0x000fc80007ffe0ff */
[----:B------:R1:W-:Y:S01]  /*0190*/  STG.E desc[UR4][R2.64], R7 ;  /* 0x0000000702007986 */ /* 0x0003e2000c101904 */
[----:B------:R-:W-:Y:S05]  /*01a0*/  BRA `(.L_x_2) ;  /* 0xfffffffc00f07947 */ /* 0x000fea000383ffff */
.L_x_1:
[----:B------:R-:W-:-:S07]  /*01b0*/  IMAD.MOV.U32 R9, RZ, RZ, RZ ;  /* 0x000000ffff097224 */ /* 0x000fce00078e00ff */
.L_x_8:
[----:B0-----:R-:W0:Y:S08]  /*01c0*/  LDC.64 R2, c[0x0][0x398] ;  /* 0x0000e600ff027b82 */ /* 0x001e300000000a00 */
[----:B-1----:R-:W1:Y:S01]  /*01d0*/  LDC.64 R4, c[0x0][0x380] ;  /* 0x0000e000ff047b82 */ /* 0x002e620000000a00 */
[----:B0-----:R-:W-:-:S05]  /*01e0*/  IMAD.WIDE.U32 R2, R9, 0x4, R2 ;  /* 0x0000000409027825 */ /* 0x001fca00078e0002 */
[----:B------:R0:W-:Y:S04]  /*01f0*/  STG.E desc[UR4][R2.64], R7 ;  /* 0x0000000702007986 */ /* 0x0001e8000c101904 */
[----:B-1----:R-:W2:Y:S01]  /*0200*/  LDG.E R0, desc[UR4][R4.64] ;  /* 0x0000000404007981 */ /* 0x002ea2000c1e1900 */
[----:B------:R-:W-:Y:S04]  /*0210*/  BSSY.RECONVERGENT B0, `(.L_x_3) ;  /* 0x0000014000007945 */ /* 0x000fe80003800200 */
[----:B------:R-:W-:Y:S01]  /*0220*/  BSSY.RELIABLE B1, `(.L_x_4) ;  /* 0x0000011000017945 */ /* 0x000fe20003800100 */
[----:B--2---:R-:W-:-:S13]  /*0230*/  ISETP.NE.AND P0, PT, R0, R7, PT ;  /* 0x000000070000720c */ /* 0x004fda0003f05270 */
[----:B0-----:R-:W-:Y:S05]  /*0240*/  @!P0 BRA `(.L_x_5) ;  /* 0x0000000000388947 */ /* 0x001fea0003800000 */
[----:B------:R-:W0:Y:S01]  /*0250*/  LDC.64 R2, c[0x0][0x380] ;  /* 0x0000e000ff027b82 */ /* 0x000e220000000a00 */
[----:B------:R-:W-:Y:S01]  /*0260*/  BSSY.RELIABLE B2, `(.L_x_5) ;  /* 0x000000c000027945 */ /* 0x000fe20003800100 */
[----:B------:R-:W-:-:S07]  /*0270*/  IMAD.MOV.U32 R11, RZ, RZ, RZ ;  /* 0x000000ffff0b7224 */ /* 0x000fce00078e00ff */
.L_x_7:
[----:B------:R-:W1:Y:S01]  /*0280*/  LDCU UR7, c[0x0][0x388] ;  /* 0x00007100ff0777ac */ /* 0x000e620008000800 */
[----:B------:R-:W-:-:S04]  /*0290*/  IADD3 R11, PT, PT, R11, 0x1, RZ ;  /* 0x000000010b0b7810 */ /* 0x000fc80007ffe0ff */
[----:B-1----:R-:W-:-:S13]  /*02a0*/  ISETP.NE.AND P0, PT, R11, UR7, PT ;  /* 0x000000070b007c0c */ /* 0x002fda000bf05270 */
[----:B------:R-:W-:Y:S05]  /*02b0*/  @!P0 BREAK.RELIABLE B2 ;  /* 0x0000000000028942 */ /* 0x000fea0003800100 */
[----:B------:R-:W-:Y:S05]  /*02c0*/  @!P0 BREAK.RELIABLE B1 ;  /* 0x0000000000018942 */ /* 0x000fea0003800100 */
[----:B------:R-:W-:Y:S05]  /*02d0*/  @!P0 BRA `(.L_x_6) ;  /* 0x00000000001c8947 */ /* 0x000fea0003800000 */
[----:B0-----:R-:W-:-:S05]  /*02e0*/  IMAD.WIDE.U32 R4, R11, 0x1c, R2 ;  /* 0x0000001c0b047825 */ /* 0x001fca00078e0002 */
[----:B------:R-:W2:Y:S02]  /*02f0*/  LDG.E R0, desc[UR4][R4.64] ;  /* 0x0000000404007981 */ /* 0x000ea4000c1e1900 */
[----:B--2---:R-:W-:-:S13]  /*0300*/  ISETP.NE.AND P0, PT, R0, R7, PT ;  /* 0x000000070000720c */ /* 0x004fda0003f05270 */
[----:B------:R-:W-:Y:S05]  /*0310*/  @P0 BRA `(.L_x_7) ;  /* 0xfffffffc00d80947 */ /* 0x000fea000383ffff */
[----:B------:R-:W-:Y:S05]  /*0320*/  BSYNC.RELIABLE B2 ;  /* 0x0000000000027941 */ /* 0x000fea0003800100 */
.L_x_5:
[----:B------:R-:W-:Y:S05]  /*0330*/  BSYNC.RELIABLE B1 ;  /* 0x0000000000017941 */ /* 0x000fea0003800100 */
.L_x_4:
[----:B------:R1:W5:Y:S02]  /*0340*/  LDG.E R7, desc[UR4][R4.64+0x4] ;  /* 0x0000040404077981 */ /* 0x000364000c1e1900 */
.L_x_6:
[----:B------:R-:W-:Y:S05]  /*0350*/  BSYNC.RECONVERGENT B0 ;  /* 0x0000000000007941 */ /* 0x000fea0003800200 */
.L_x_3:
[----:B-----5:R-:W-:Y:S01]  /*0360*/  ISETP.NE.AND P0, PT, R7, RZ, PT ;  /* 0x000000ff0700720c */ /* 0x020fe20003f05270 */
[----:B------:R-:W-:-:S12]  /*0370*/  VIADD R9, R9, 0x1 ;  /* 0x0000000109097836 */ /* 0x000fd80000000000 */
[----:B------:R-:W-:Y:S05]  /*0380*/  @!P0 EXIT ;  /* 0x000000000000894d */ /* 0x000fea0003800000 */
[----:B------:R-:W-:Y:S05]  /*0390*/  BRA `(.L_x_8) ;  /* 0xfffffffc00887947 */ /* 0x000fea000383ffff */
.L_x_0:
[----:B------:R-:W0:Y:S02]  /*03a0*/  LDCU UR7, c[0x0][0x390] ;  /* 0x00007200ff0777ac */ /* 0x000e240008000800 */
[----:B0-----:R-:W-:-:S13]  /*03b0*/  ISETP.NE.AND P0, PT, R0, UR7, PT ;  /* 0x0000000700007c0c */ /* 0x001fda000bf05270 */
[----:B------:R-:W-:Y:S05]  /*03c0*/  @P0 EXIT ;  /* 0x000000000000094d */ /* 0x000fea0003800000 */
[----:B------:R-:W2:Y:S02]  /*03d0*/  LDG.E R2, desc[UR4][R2.64+0x4] ;  /* 0x0000040402027981 */ /* 0x000ea4000c1e1900 */
[----:B--2---:R-:W-:-:S13]  /*03e0*/  ISETP.NE.AND P0, PT, R2, RZ, PT ;  /* 0x000000ff0200720c */ /* 0x004fda0003f05270 */
[----:B------:R-:W-:Y:S05]  /*03f0*/  @!P0 EXIT ;  /* 0x000000000000894d */ /* 0x000fea0003800000 */
[----:B------:R-:W-:Y:S01]  /*0400*/  UISETP.GT.AND UP0, UPT, UR6, URZ, UPT ;  /* 0x000000ff0600728c */ /* 0x000fe2000bf04270 */
[----:B------:R-:W-:-:S08]  /*0410*/  MOV R7, R2 ;  /* 0x0000000200077202 */ /* 0x000fd00000000f00 */
[----:B------:R-:W-:Y:S05]  /*0420*/  BRA.U UP0, `(.L_x_9) ;  /* 0x0000000100187547 */ /* 0x000fea000b800000 */
[----:B------:R-:W0:Y:S01]  /*0430*/  LDC.64 R4, c[0x0][0x3a0] ;  /* 0x0000e800ff047b82 */ /* 0x000e220000000a00 */
[----:B------:R-:W-:-:S07]  /*0440*/  IMAD.MOV.U32 R9, RZ, RZ, RZ ;  /* 0x000000ffff097224 */ /* 0x000fce00078e00ff */
.L_x_10:
[C---:B01----:R-:W-:Y:S01]  /*0450*/  IMAD.WIDE.U32 R2, R9.reuse, 0x4, R4 ;  /* 0x0000000409027825 */ /* 0x043fe200078e0004 */
[----:B------:R-:W-:-:S04]  /*0460*/  IADD3 R9, PT, PT, R9, 0x1, RZ ;  /* 0x0000000109097810 */ /* 0x000fc80007ffe0ff */
[----:B------:R1:W-:Y:S01]  /*0470*/  STG.E desc[UR4][R2.64], R7 ;  /* 0x0000000702007986 */ /* 0x0003e2000c101904 */
[----:B------:R-:W-:Y:S05]  /*0480*/  BRA `(.L_x_10) ;  /* 0xfffffffc00f07947 */ /* 0x000fea000383ffff */
.L_x_9:
[----:B------:R-:W-:-:S07]  /*0490*/  IMAD.MOV.U32 R9, RZ, RZ, RZ ;  /* 0x000000ffff097224 */ /* 0x000fce00078e00ff */
.L_x_16:
        /* <DEDUP_REMOVED lines=10> */
[----:B------:R-:W-:Y:S01]  /*0540*/  HFMA2 R11, -RZ, RZ, 0, 0 ;  /* 0x00000000ff0b7431 */ /* 0x000fe200000001ff */
[----:B------:R-:W-:Y:S06]  /*0550*/  BSSY.RELIABLE B2, `(.L_x_13) ;  /* 0x000000b000027945 */ /* 0x000fec0003800100 */
.L_x_15:
[----:B------:R-:W1:Y:S01]  /*0560*/  LDCU UR7, c[0x0][0x388] ;  /* 0x00007100ff0777ac */ /* 0x000e620008000800 */
[----:B------:R-:W-:-:S05]  /*0570*/  VIADD R11, R11, 0x1 ;  /* 0x000000010b0b7836 */ /* 0x000fca0000000000 */
        /* <DEDUP_REMOVED lines=9> */
.L_x_13:
[----:B------:R-:W-:Y:S05]  /*0610*/  BSYNC.RELIABLE B1 ;  /* 0x0000000000017941 */ /* 0x000fea0003800100 */
.L_x_12:
[----:B------:R1:W5:Y:S02]  /*0620*/  LDG.E R7, desc[UR4][R4.64+0x4] ;  /* 0x0000040404077981 */ /* 0x000364000c1e1900 */
.L_x_14:
[----:B------:R-:W-:Y:S05]  /*0630*/  BSYNC.RECONVERGENT B0 ;  /* 0x0000000000007941 */ /* 0x000fea0003800200 */
.L_x_11:
[----:B-----5:R-:W-:Y:S02]  /*0640*/  ISETP.NE.AND P0, PT, R7, RZ, PT ;  /* 0x000000ff0700720c */ /* 0x020fe40003f05270 */
[----:B------:R-:W-:-:S11]  /*0650*/  IADD3 R9, PT, PT, R9, 0x1, RZ ;  /* 0x0000000109097810 */ /* 0x000fd60007ffe0ff */
[----:B------:R-:W-:Y:S05]  /*0660*/  @!P0 EXIT ;  /* 0x000000000000894d */ /* 0x000fea0003800000 */
[----:B------:R-:W-:Y:S05]  /*0670*/  BRA `(.L_x_16) ;  /* 0xfffffffc00887947 */ /* 0x000fea000383ffff */
.L_x_17:
[----:B------:R-:W-:-:S00]  /*0680*/  BRA `(.L_x_17) ;  /* 0xfffffffc00fc7947 */ /* 0x000fc0000383ffff */
[----:B------:R-:W-:-:S00]  /*0690*/  NOP ;  /* 0x0000000000007918 */ /* 0x000fc00000000000 */
        /* <DEDUP_REMOVED lines=14> */
.L_x_18:


//--------------------- .nv.shared.reserved.0     --------------------------
	.section	.nv.shared.reserved.0,"aw",@nobits
	.weak		__nv_reservedSMEM_offset_0_alias
	.size		__nv_reservedSMEM_offset_0_alias, 0, 64
	.other		__nv_reservedSMEM_offset_0_alias,@"STO_CUDA_RESERVED_SHARED STV_DEFAULT"
__nv_reservedSMEM_offset_0_alias:
	.zero		0
	.zero		64


//--------------------- .nv.constant0._Z6kernelP4nodeiiiPiS1_ --------------------------
	.section	.nv.constant0._Z6kernelP4nodeiiiPiS1_,"a",@progbits
	.sectionflags	@""
	.align	4
.nv.constant0._Z6kernelP4nodeiiiPiS1_:
	.zero		936


//--------------------- SYMBOLS --------------------------

	.type		.nv.reservedSmem.offset0,@object
	.size		.nv.reservedSmem.offset0,0x4
